//
// Generated by NVIDIA NVVM Compiler
//
// Compiler Build ID: CL-36424714
// Cuda compilation tools, release 13.0, V13.0.88
// Based on NVVM 20.0.0
//

.version 9.0
.target sm_100
.address_size 64

	// .globl	_Z3mapPfi

.visible .entry _Z3mapPfi(
	.param .u64 .ptr .align 1 _Z3mapPfi_param_0,
	.param .u32 _Z3mapPfi_param_1
)
{
	.reg .pred 	%p<2>;
	.reg .b32 	%r<3>;
	.reg .b32 	%f<3>;
	.reg .b64 	%rd<5>;

	ld.param.u64 	%rd1, [_Z3mapPfi_param_0];
	ld.param.u32 	%r2, [_Z3mapPfi_param_1];
	mov.u32 	%r1, %tid.x;
	setp.ge.s32 	%p1, %r1, %r2;
	@%p1 bra 	$L__BB0_2;
	cvta.to.global.u64 	%rd2, %rd1;
	mul.wide.u32 	%rd3, %r1, 4;
	add.s64 	%rd4, %rd2, %rd3;
	ld.global.f32 	%f1, [%rd4];
	add.f32 	%f2, %f1, 0f41200000;
	st.global.f32 	[%rd4], %f2;
$L__BB0_2:
	ret;

}


// ===== COMPILED SASS (sm_100) =====

	.target	sm_100

	.elftype	@"ET_EXEC"


//--------------------- .note.nv.tkinfo           --------------------------
	.section	.note.nv.tkinfo,"",@"SHT_NOTE"
	.sectionflags	@"SHF_NOTE_NV_TKINFO"
	.tkinfo
        /*0018*/ 	.word	0x00000002
        /*0030*/ 	.string	""
        /*0030*/ 	.string	"ptxas"
        /*0030*/ 	.string	"Cuda compilation tools, release 13.0, V13.0.88"
        /*0030*/ 	.string	"Build cuda_13.0.r13.0/compiler.36424714_0"
        /*0030*/ 	.string	"-arch sm_100 -m 64 "



//--------------------- .note.nv.cuinfo           --------------------------
	.section	.note.nv.cuinfo,"",@"SHT_NOTE"
	.sectionflags	@"SHF_NOTE_NV_CUINFO"
        /*0018*/ 	.short	0x0002
        /*001a*/ 	.short	0x0064
        /*001c*/ 	.short	0x0082
	.zero		2


//--------------------- .nv.info                  --------------------------
	.section	.nv.info,"",@"SHT_CUDA_INFO"
	.align	4


	//----- nvinfo : EIATTR_REGCOUNT
	.align		4
        /*0000*/ 	.byte	0x04, 0x2f
        /*0002*/ 	.short	(.L_1 - .L_0)
	.align		4
.L_0:
        /*0004*/ 	.word	index@(_Z3mapPfi)
        /*0008*/ 	.word	0x00000008


	//----- nvinfo : EIATTR_FRAME_SIZE
	.align		4
.L_1:
        /*000c*/ 	.byte	0x04, 0x11
        /*000e*/ 	.short	(.L_3 - .L_2)
	.align		4
.L_2:
        /*0010*/ 	.word	index@(_Z3mapPfi)
        /*0014*/ 	.word	0x00000000


	//----- nvinfo : EIATTR_MIN_STACK_SIZE
	.align		4
.L_3:
        /*0018*/ 	.byte	0x04, 0x12
        /*001a*/ 	.short	(.L_5 - .L_4)
	.align		4
.L_4:
        /*001c*/ 	.word	index@(_Z3mapPfi)
        /*0020*/ 	.word	0x00000000
.L_5:


//--------------------- .nv.compat                --------------------------
	.section	.nv.compat,"",@"SHT_CUDA_COMPAT_INFO"
	.align	4
        /*0000*/ 	.byte	0x02, 0x09, 0x00, 0x00, 0x02, 0x02, 0x01, 0x00, 0x02, 0x05, 0x05, 0x00, 0x03, 0x07, 0x01, 0x01
        /*0010*/ 	.byte	0x02, 0x03, 0x00, 0x00, 0x02, 0x06, 0x01, 0x00, 0x04, 0x0b, 0x08, 0x00, 0x09, 0x00, 0x00, 0x00
        /*0020*/ 	.byte	0x00, 0x00, 0x00, 0x00


//--------------------- .nv.info._Z3mapPfi        --------------------------
	.section	.nv.info._Z3mapPfi,"",@"SHT_CUDA_INFO"
	.sectionflags	@""
	.align	4


	//----- nvinfo : EIATTR_CUDA_API_VERSION
	.align		4
        /*0000*/ 	.byte	0x04, 0x37
        /*0002*/ 	.short	(.L_7 - .L_6)
.L_6:
        /*0004*/ 	.word	0x00000082


	//----- nvinfo : EIATTR_KPARAM_INFO
	.align		4
.L_7:
        /*0008*/ 	.byte	0x04, 0x17
        /*000a*/ 	.short	(.L_9 - .L_8)
.L_8:
        /*000c*/ 	.word	0x00000000
        /*0010*/ 	.short	0x0001
        /*0012*/ 	.short	0x0008
        /*0014*/ 	.byte	0x00, 0xf0, 0x11, 0x00


	//----- nvinfo : EIATTR_KPARAM_INFO
	.align		4
.L_9:
        /*0018*/ 	.byte	0x04, 0x17
        /*001a*/ 	.short	(.L_11 - .L_10)
.L_10:
        /*001c*/ 	.word	0x00000000
        /*0020*/ 	.short	0x0000
        /*0022*/ 	.short	0x0000
        /*0024*/ 	.byte	0x00, 0xf5, 0x21, 0x00


	//----- nvinfo : EIATTR_SPARSE_MMA_MASK
	.align		4
.L_11:
        /*0028*/ 	.byte	0x03, 0x50
        /*002a*/ 	.short	0x0000


	//----- nvinfo : EIATTR_MAXREG_COUNT
	.align		4
        /*002c*/ 	.byte	0x03, 0x1b
        /*002e*/ 	.short	0x00ff


	//----- nvinfo : EIATTR_MERCURY_ISA_VERSION
	.align		4
        /*0030*/ 	.byte	0x03, 0x5f
        /*0032*/ 	.short	0x0101


	//----- nvinfo : EIATTR_VRC_CTA_INIT_COUNT
	.align		4
        /*0034*/ 	.byte	0x02, 0x4a
	.zero		1
	.zero		1


	//----- nvinfo : EIATTR_EXIT_INSTR_OFFSETS
	.align		4
        /*0038*/ 	.byte	0x04, 0x1c
        /*003a*/ 	.short	(.L_13 - .L_12)


	//   ....[0]....
.L_12:
        /*003c*/ 	.word	0x00000040


	//   ....[1]....
        /*0040*/ 	.word	0x000000b0


	//----- nvinfo : EIATTR_CBANK_PARAM_SIZE
	.align		4
.L_13:
        /*0044*/ 	.byte	0x03, 0x19
        /*0046*/ 	.short	0x000c


	//----- nvinfo : EIATTR_PARAM_CBANK
	.align		4
        /*0048*/ 	.byte	0x04, 0x0a
        /*004a*/ 	.short	(.L_15 - .L_14)
	.align		4
.L_14:
        /*004c*/ 	.word	index@(.nv.constant0._Z3mapPfi)
        /*0050*/ 	.short	0x0380
        /*0052*/ 	.short	0x000c


	//----- nvinfo : EIATTR_SW_WAR
	.align		4
.L_15:
        /*0054*/ 	.byte	0x04, 0x36
        /*0056*/ 	.short	(.L_17 - .L_16)
.L_16:
        /*0058*/ 	.word	0x00000008
.L_17:


//--------------------- .nv.callgraph             --------------------------
	.section	.nv.callgraph,"",@"SHT_CUDA_CALLGRAPH"
	.align	4
	.sectionentsize	8
	.align		4
        /*0000*/ 	.word	0x00000000
	.align		4
        /*0004*/ 	.word	0xffffffff
	.align		4
        /*0008*/ 	.word	0x00000000
	.align		4
        /*000c*/ 	.word	0xfffffffe
	.align		4
        /*0010*/ 	.word	0x00000000
	.align		4
        /*0014*/ 	.word	0xfffffffd
	.align		4
        /*0018*/ 	.word	0x00000000
	.align		4
        /*001c*/ 	.word	0xfffffffc


//--------------------- .text._Z3mapPfi           --------------------------
	.section	.text._Z3mapPfi,"ax",@progbits
	.align	128
        .global         _Z3mapPfi
        .type           _Z3mapPfi,@function
        .size           _Z3mapPfi,(.L_x_1 - _Z3mapPfi)
        .other          _Z3mapPfi,@"STO_CUDA_ENTRY STV_DEFAULT"
_Z3mapPfi:
.text._Z3mapPfi:
[----:B------:R-:W-:Y:S01]  /*0000*/  LDC R1, c[0x0][0x37c] ;  /* 0x0000df00ff017b82 */ /* 0x000fe20000000800 */
[----:B------:R-:W0:Y:S01]  /*0010*/  S2R R5, SR_TID.X ;  /* 0x0000000000057919 */ /* 0x000e220000002100 */
[----:B------:R-:W0:Y:S02]  /*0020*/  LDCU UR4, c[0x0][0x388] ;  /* 0x00007100ff0477ac */ /* 0x000e240008000800 */
[----:B0-----:R-:W-:-:S13]  /*0030*/  ISETP.GE.AND P0, PT, R5, UR4, PT ;  /* 0x0000000405007c0c */ /* 0x001fda000bf06270 */
[----:B------:R-:W-:Y:S05]  /*0040*/  @P0 EXIT ;  /* 0x000000000000094d */ /* 0x000fea0003800000 */
[----:B------:R-:W0:Y:S01]  /*0050*/  LDC.64 R2, c[0x0][0x380] ;  /* 0x0000e000ff027b82 */ /* 0x000e220000000a00 */
[----:B------:R-:W1:Y:S01]  /*0060*/  LDCU.64 UR4, c[0x0][0x358] ;  /* 0x00006b00ff0477ac */ /* 0x000e620008000a00 */
[----:B0-----:R-:W-:-:S05]  /*0070*/  IMAD.WIDE.U32 R2, R5, 0x4, R2 ;  /* 0x0000000405027825 */ /* 0x001fca00078e0002 */
[----:B-1----:R-:W2:Y:S02]  /*0080*/  LDG.E R0, desc[UR4][R2.64] ;  /* 0x0000000402007981 */ /* 0x002ea4000c1e1900 */
[----:B--2---:R-:W-:-:S05]  /*0090*/  FADD R5, R0, 10 ;  /* 0x4120000000057421 */ /* 0x004fca0000000000 */
[----:B------:R-:W-:Y:S01]  /*00a0*/  STG.E desc[UR4][R2.64], R5 ;  /* 0x0000000502007986 */ /* 0x000fe2000c101904 */
[----:B------:R-:W-:Y:S05]  /*00b0*/  EXIT ;  /* 0x000000000000794d */ /* 0x000fea0003800000 */
.L_x_0:
[----:B------:R-:W-:-:S00]  /*00c0*/  BRA `(.L_x_0) ;  /* 0xfffffffc00fc7947 */ /* 0x000fc0000383ffff */
[----:B------:R-:W-:-:S00]  /*00d0*/  NOP ;  /* 0x0000000000007918 */ /* 0x000fc00000000000 */
        /* <DEDUP_REMOVED lines=10> */
.L_x_1:


//--------------------- .nv.shared.reserved.0     --------------------------
	.section	.nv.shared.reserved.0,"aw",@nobits
	.weak		__nv_reservedSMEM_offset_0_alias
	.size		__nv_reservedSMEM_offset_0_alias, 0, 64
	.other		__nv_reservedSMEM_offset_0_alias,@"STO_CUDA_RESERVED_SHARED STV_DEFAULT"
__nv_reservedSMEM_offset_0_alias:
	.zero		0
	.zero		64


//--------------------- .nv.constant0._Z3mapPfi   --------------------------
	.section	.nv.constant0._Z3mapPfi,"a",@progbits
	.sectionflags	@""
	.align	4
.nv.constant0._Z3mapPfi:
	.zero		908


//--------------------- SYMBOLS --------------------------

	.type		.nv.reservedSmem.offset0,@object
	.size		.nv.reservedSmem.offset0,0x4
